	.headerflags	@"EF_CUDA_TEXMODE_UNIFIED EF_CUDA_64BIT_ADDRESS EF_CUDA_ACCELERATORS EF_CUDA_SM90 EF_CUDA_VIRTUAL_SM(EF_CUDA_SM90)"
	.elftype	@"ET_EXEC"


//--------------------- .nv.info                  --------------------------
	.section	.nv.info,"",@"SHT_CUDA_INFO"
	.align	4


	//----- nvinfo : EIATTR_REGCOUNT
	.align		4
        /*0000*/ 	.byte	0x04, 0x2f
        /*0002*/ 	.short	(.L_1 - .L_0)
	.align		4
.L_0:
        /*0004*/ 	.word	index@(triton_poi_fused_addmm_relu_17)
        /*0008*/ 	.word	0x0000000e


	//----- nvinfo : EIATTR_MIN_STACK_SIZE
	.align		4
.L_1:
        /*000c*/ 	.byte	0x04, 0x12
        /*000e*/ 	.short	(.L_3 - .L_2)
	.align		4
.L_2:
        /*0010*/ 	.word	index@(triton_poi_fused_addmm_relu_17)
        /*0014*/ 	.word	0x00000000


	//----- nvinfo : EIATTR_FRAME_SIZE
	.align		4
.L_3:
        /*0018*/ 	.byte	0x04, 0x11
        /*001a*/ 	.short	(.L_5 - .L_4)
	.align		4
.L_4:
        /*001c*/ 	.word	index@(triton_poi_fused_addmm_relu_17)
        /*0020*/ 	.word	0x00000000


	//----- nvinfo : EIATTR_MIN_STACK_SIZE
	.align		4
.L_5:
        /*0024*/ 	.byte	0x04, 0x12
        /*0026*/ 	.short	(.L_7 - .L_6)
	.align		4
.L_6:
        /*0028*/ 	.word	index@(triton_poi_fused_addmm_relu_17)
        /*002c*/ 	.word	0x00000000
.L_7:


//--------------------- .nv.info.triton_poi_fused_addmm_relu_17 --------------------------
	.section	.nv.info.triton_poi_fused_addmm_relu_17,"",@"SHT_CUDA_INFO"
	.sectionflags	@""
	.align	4


	//----- nvinfo : EIATTR_CUDA_API_VERSION
	.align		4
        /*0000*/ 	.byte	0x04, 0x37
        /*0002*/ 	.short	(.L_9 - .L_8)
.L_8:
        /*0004*/ 	.word	0x0000007c


	//----- nvinfo : EIATTR_KPARAM_INFO
	.align		4
.L_9:
        /*0008*/ 	.byte	0x04, 0x17
        /*000a*/ 	.short	(.L_11 - .L_10)
.L_10:
        /*000c*/ 	.word	0x00000000
        /*0010*/ 	.short	0x0003
        /*0012*/ 	.short	0x0018
        /*0014*/ 	.byte	0x00, 0xf0, 0x11, 0x00


	//----- nvinfo : EIATTR_KPARAM_INFO
	.align		4
.L_11:
        /*0018*/ 	.byte	0x04, 0x17
        /*001a*/ 	.short	(.L_13 - .L_12)
.L_12:
        /*001c*/ 	.word	0x00000000
        /*0020*/ 	.short	0x0002
        /*0022*/ 	.short	0x0010
        /*0024*/ 	.byte	0x00, 0xf4, 0x21, 0x00


	//----- nvinfo : EIATTR_KPARAM_INFO
	.align		4
.L_13:
        /*0028*/ 	.byte	0x04, 0x17
        /*002a*/ 	.short	(.L_15 - .L_14)
.L_14:
        /*002c*/ 	.word	0x00000000
        /*0030*/ 	.short	0x0001
        /*0032*/ 	.short	0x0008
        /*0034*/ 	.byte	0x00, 0xf4, 0x21, 0x00


	//----- nvinfo : EIATTR_KPARAM_INFO
	.align		4
.L_15:
        /*0038*/ 	.byte	0x04, 0x17
        /*003a*/ 	.short	(.L_17 - .L_16)
.L_16:
        /*003c*/ 	.word	0x00000000
        /*0040*/ 	.short	0x0000
        /*0042*/ 	.short	0x0000
        /*0044*/ 	.byte	0x00, 0xf4, 0x21, 0x00


	//----- nvinfo : EIATTR_SPARSE_MMA_MASK
	.align		4
.L_17:
        /*0048*/ 	.byte	0x03, 0x50
        /*004a*/ 	.short	0x0000


	//----- nvinfo : EIATTR_MAXREG_COUNT
	.align		4
        /*004c*/ 	.byte	0x03, 0x1b
        /*004e*/ 	.short	0x00ff


	//----- nvinfo : EIATTR_EXIT_INSTR_OFFSETS
	.align		4
        /*0050*/ 	.byte	0x04, 0x1c
        /*0052*/ 	.short	(.L_19 - .L_18)


	//   ....[0]....
.L_18:
        /*0054*/ 	.word	0x00000210


	//   ....[1]....
        /*0058*/ 	.word	0x00000230


	//----- nvinfo : EIATTR_REQNTID
	.align		4
.L_19:
        /*005c*/ 	.byte	0x04, 0x10
        /*005e*/ 	.short	(.L_21 - .L_20)
.L_20:
        /*0060*/ 	.word	0x00000020
        /*0064*/ 	.word	0x00000001
        /*0068*/ 	.word	0x00000001


	//----- nvinfo : EIATTR_CBANK_PARAM_SIZE
	.align		4
.L_21:
        /*006c*/ 	.byte	0x03, 0x19
        /*006e*/ 	.short	0x001c


	//----- nvinfo : EIATTR_PARAM_CBANK
	.align		4
        /*0070*/ 	.byte	0x04, 0x0a
        /*0072*/ 	.short	(.L_23 - .L_22)
	.align		4
.L_22:
        /*0074*/ 	.word	index@(.nv.constant0.triton_poi_fused_addmm_relu_17)
        /*0078*/ 	.short	0x0210
        /*007a*/ 	.short	0x001c


	//----- nvinfo : EIATTR_SW_WAR
	.align		4
.L_23:
        /*007c*/ 	.byte	0x04, 0x36
        /*007e*/ 	.short	(.L_25 - .L_24)
.L_24:
        /*0080*/ 	.word	0x00000008
.L_25:


//--------------------- .nv.callgraph             --------------------------
	.section	.nv.callgraph,"",@"SHT_CUDA_CALLGRAPH"
	.align	4
	.sectionentsize	8
	.align		4
        /*0000*/ 	.word	0x00000000
	.align		4
        /*0004*/ 	.word	0xffffffff
	.align		4
        /*0008*/ 	.word	0x00000000
	.align		4
        /*000c*/ 	.word	0xfffffffe
	.align		4
        /*0010*/ 	.word	0x00000000
	.align		4
        /*0014*/ 	.word	0xfffffffd
	.align		4
        /*0018*/ 	.word	0x00000000
	.align		4
        /*001c*/ 	.word	0xfffffffc


//--------------------- .text.triton_poi_fused_addmm_relu_17 --------------------------
	.section	.text.triton_poi_fused_addmm_relu_17,"ax",@progbits
	.align	128
        .global         triton_poi_fused_addmm_relu_17
        .type           triton_poi_fused_addmm_relu_17,@function
        .size           triton_poi_fused_addmm_relu_17,(.L_x_1 - triton_poi_fused_addmm_relu_17)
        .other          triton_poi_fused_addmm_relu_17,@"STO_CUDA_ENTRY STV_DEFAULT"
triton_poi_fused_addmm_relu_17:
.text.triton_poi_fused_addmm_relu_17:
[----:B------:R-:W0:Y:S02]  /*0000*/  LDC R1, c[0x0][0x28] ;  /* 0x00000a00ff017b82 */ /* 0x000e240000000800 */
[----:B------:R-:W1:Y:S01]  /*0010*/  S2R R10, SR_TID.X ;  /* 0x00000000000a7919 */ /* 0x000e620000002100 */
[----:B------:R-:W2:Y:S01]  /*0020*/  LDC.64 R4, c[0x0][0x220] ;  /* 0x00008800ff047b82 */ /* 0x000ea20000000a00 */
[----:B------:R-:W-:Y:S01]  /*0030*/  ULDC.64 UR4, c[0x0][0x208] ;  /* 0x0000820000047ab9 */ /* 0x000fe20000000a00 */
[----:B------:R-:W3:Y:S06]  /*0040*/  S2R R9, SR_CTAID.X ;  /* 0x0000000000097919 */ /* 0x000eec0000002500 */
[----:B------:R-:W4:Y:S08]  /*0050*/  LDC.64 R2, c[0x0][0x210] ;  /* 0x00008400ff027b82 */ /* 0x000f300000000a00 */
[----:B------:R-:W5:Y:S01]  /*0060*/  LDC.64 R6, c[0x0][0x218] ;  /* 0x00008600ff067b82 */ /* 0x000f620000000a00 */
[----:B-1----:R-:W-:-:S02]  /*0070*/  LOP3.LUT R0, R10, 0xf, RZ, 0xc0, !PT ;  /* 0x0000000f0a007812 */ /* 0x002fc400078ec0ff */
[----:B---3--:R-:W-:-:S03]  /*0080*/  SHF.R.S32.HI R8, RZ, 0x1b, R9 ;  /* 0x0000001bff087819 */ /* 0x008fc60000011409 */
[----:B------:R-:W-:Y:S01]  /*0090*/  IMAD R9, R9, 0x10, R0 ;  /* 0x0000001009097824 */ /* 0x000fe200078e0200 */
[----:B------:R-:W-:-:S03]  /*00a0*/  SGXT R0, R8, 0x1 ;  /* 0x000000010800781a */ /* 0x000fc60000000200 */
[C---:B----4-:R-:W-:Y:S01]  /*00b0*/  IMAD.WIDE R2, R9.reuse, 0x4, R2 ;  /* 0x0000000409027825 */ /* 0x050fe200078e0202 */
[C---:B------:R-:W-:Y:S02]  /*00c0*/  ISETP.GE.AND P0, PT, R9.reuse, 0x10, PT ;  /* 0x000000100900780c */ /* 0x040fe40003f06270 */
[----:B------:R-:W-:Y:S01]  /*00d0*/  LEA.HI R0, R0, R9, RZ, 0x2 ;  /* 0x0000000900007211 */ /* 0x000fe200078f10ff */
[----:B------:R-:W-:Y:S02]  /*00e0*/  IMAD.MOV.U32 R8, RZ, RZ, RZ ;  /* 0x000000ffff087224 */ /* 0x000fe400078e00ff */
[----:B-----5:R-:W-:Y:S01]  /*00f0*/  IMAD.WIDE R6, R9, 0x4, R6 ;  /* 0x0000000409067825 */ /* 0x020fe200078e0206 */
[----:B------:R-:W-:-:S05]  /*0100*/  LOP3.LUT R0, R0, 0xfffffffc, RZ, 0xc0, !PT ;  /* 0xfffffffc00007812 */ /* 0x000fca00078ec0ff */
[----:B------:R-:W-:Y:S02]  /*0110*/  IMAD.IADD R11, R9, 0x1, -R0 ;  /* 0x00000001090b7824 */ /* 0x000fe400078e0a00 */
[----:B------:R-:W-:Y:S01]  /*0120*/  IMAD.MOV.U32 R0, RZ, RZ, RZ ;  /* 0x000000ffff007224 */ /* 0x000fe200078e00ff */
[----:B------:R-:W3:Y:S01]  /*0130*/  @!P0 LDG.E R8, desc[UR4][R6.64] ;  /* 0x0000000406088981 */ /* 0x000ee2000c1e1900 */
[----:B--2---:R-:W-:-:S04]  /*0140*/  IMAD.WIDE R4, R11, 0x4, R4 ;  /* 0x000000040b047825 */ /* 0x004fc800078e0204 */
[----:B------:R-:W-:Y:S01]  /*0150*/  IMAD.MOV.U32 R11, RZ, RZ, RZ ;  /* 0x000000ffff0b7224 */ /* 0x000fe200078e00ff */
[----:B------:R-:W2:Y:S05]  /*0160*/  @!P0 LDG.E R0, desc[UR4][R2.64] ;  /* 0x0000000402008981 */ /* 0x000eaa000c1e1900 */
[----:B------:R-:W2:Y:S01]  /*0170*/  @!P0 LDG.E.EL R11, desc[UR4][R4.64] ;  /* 0x00000004040b8981 */ /* 0x000ea2000c2e1900 */
[----:B------:R-:W-:-:S04]  /*0180*/  LOP3.LUT P0, RZ, R10, 0x10, RZ, 0xc0, !PT ;  /* 0x000000100aff7812 */ /* 0x000fc8000780c0ff */
[----:B------:R-:W-:Y:S01]  /*0190*/  ISETP.LT.AND P0, PT, R9, 0x10, !P0 ;  /* 0x000000100900780c */ /* 0x000fe20004701270 */
[C---:B--2---:R-:W-:Y:S01]  /*01a0*/  FADD R9, R11.reuse, R0 ;  /* 0x000000000b097221 */ /* 0x044fe20000000000 */
[----:B------:R-:W-:Y:S02]  /*01b0*/  FSETP.GEU.AND P1, PT, R0, -R11, PT ;  /* 0x8000000b0000720b */ /* 0x000fe40003f2e000 */
[----:B---3--:R-:W-:Y:S02]  /*01c0*/  FSETP.GEU.AND P2, PT, R11, -R8, PT ;  /* 0x800000080b00720b */ /* 0x008fe40003f4e000 */
[----:B------:R-:W-:Y:S01]  /*01d0*/  FSEL R9, R9, RZ, P1 ;  /* 0x000000ff09097208 */ /* 0x000fe20000800000 */
[----:B------:R-:W-:-:S06]  /*01e0*/  FADD R8, R8, R11 ;  /* 0x0000000b08087221 */ /* 0x000fcc0000000000 */
[----:B------:R1:W-:Y:S01]  /*01f0*/  @P0 STG.E desc[UR4][R2.64], R9 ;  /* 0x0000000902000986 */ /* 0x0003e2000c101904 */
[----:B------:R-:W-:Y:S01]  /*0200*/  FSEL R11, R8, RZ, P2 ;  /* 0x000000ff080b7208 */ /* 0x000fe20001000000 */
[----:B------:R-:W-:Y:S06]  /*0210*/  @!P0 EXIT ;  /* 0x000000000000894d */ /* 0x000fec0003800000 */
[----:B------:R-:W-:Y:S01]  /*0220*/  STG.E desc[UR4][R6.64], R11 ;  /* 0x0000000b06007986 */ /* 0x000fe2000c101904 */
[----:B------:R-:W-:Y:S05]  /*0230*/  EXIT ;  /* 0x000000000000794d */ /* 0x000fea0003800000 */
.L_x_0:
[----:B------:R-:W-:-:S00]  /*0240*/  BRA `(.L_x_0) ;  /* 0xfffffffc00fc7947 */ /* 0x000fc0000383ffff */
[----:B------:R-:W-:-:S00]  /*0250*/  NOP ;  /* 0x0000000000007918 */ /* 0x000fc00000000000 */
        /* <DEDUP_REMOVED lines=10> */
.L_x_1:


//--------------------- .nv.constant0.triton_poi_fused_addmm_relu_17 --------------------------
	.section	.nv.constant0.triton_poi_fused_addmm_relu_17,"a",@progbits
	.sectionflags	@""
	.align	4
.nv.constant0.triton_poi_fused_addmm_relu_17:
	.zero		556
